//
// Generated by NVIDIA NVVM Compiler
//
// Compiler Build ID: CL-36424714
// Cuda compilation tools, release 13.0, V13.0.88
// Based on NVVM 20.0.0
//

.version 9.0
.target sm_100
.address_size 64

	// .globl	_Z10k_sequencePii

.visible .entry _Z10k_sequencePii(
	.param .u64 .ptr .align 1 _Z10k_sequencePii_param_0,
	.param .u32 _Z10k_sequencePii_param_1
)
{
	.reg .pred 	%p<2>;
	.reg .b32 	%r<8>;
	.reg .b64 	%rd<5>;

	ld.param.u64 	%rd1, [_Z10k_sequencePii_param_0];
	ld.param.u32 	%r2, [_Z10k_sequencePii_param_1];
	mov.u32 	%r3, %ntid.x;
	mov.u32 	%r4, %ctaid.x;
	mov.u32 	%r5, %tid.x;
	mad.lo.s32 	%r1, %r3, %r4, %r5;
	setp.ge.s32 	%p1, %r1, %r2;
	@%p1 bra 	$L__BB0_2;
	cvta.to.global.u64 	%rd2, %rd1;
	shl.b32 	%r6, %r1, 1;
	or.b32  	%r7, %r6, 1;
	mul.wide.s32 	%rd3, %r1, 4;
	add.s64 	%rd4, %rd2, %rd3;
	st.global.u32 	[%rd4], %r7;
$L__BB0_2:
	ret;

}
	// .globl	_Z17k_simple_sequencePi
.visible .entry _Z17k_simple_sequencePi(
	.param .u64 .ptr .align 1 _Z17k_simple_sequencePi_param_0
)
{
	.reg .b32 	%r<7>;
	.reg .b64 	%rd<5>;

	ld.param.u64 	%rd1, [_Z17k_simple_sequencePi_param_0];
	cvta.to.global.u64 	%rd2, %rd1;
	mov.u32 	%r1, %ntid.x;
	mov.u32 	%r2, %ctaid.x;
	mov.u32 	%r3, %tid.x;
	mad.lo.s32 	%r4, %r1, %r2, %r3;
	shl.b32 	%r5, %r4, 1;
	or.b32  	%r6, %r5, 1;
	mul.wide.s32 	%rd3, %r4, 4;
	add.s64 	%rd4, %rd2, %rd3;
	st.global.u32 	[%rd4], %r6;
	ret;

}


// ===== COMPILED SASS (sm_100) =====

	.target	sm_100

	.elftype	@"ET_EXEC"


//--------------------- .note.nv.tkinfo           --------------------------
	.section	.note.nv.tkinfo,"",@"SHT_NOTE"
	.sectionflags	@"SHF_NOTE_NV_TKINFO"
	.tkinfo
        /*0018*/ 	.word	0x00000002
        /*0030*/ 	.string	""
        /*0030*/ 	.string	"ptxas"
        /*0030*/ 	.string	"Cuda compilation tools, release 13.0, V13.0.88"
        /*0030*/ 	.string	"Build cuda_13.0.r13.0/compiler.36424714_0"
        /*0030*/ 	.string	"-arch sm_100 -m 64 "



//--------------------- .note.nv.cuinfo           --------------------------
	.section	.note.nv.cuinfo,"",@"SHT_NOTE"
	.sectionflags	@"SHF_NOTE_NV_CUINFO"
        /*0018*/ 	.short	0x0002
        /*001a*/ 	.short	0x0064
        /*001c*/ 	.short	0x0082
	.zero		2


//--------------------- .nv.info                  --------------------------
	.section	.nv.info,"",@"SHT_CUDA_INFO"
	.align	4


	//----- nvinfo : EIATTR_REGCOUNT
	.align		4
        /*0000*/ 	.byte	0x04, 0x2f
        /*0002*/ 	.short	(.L_1 - .L_0)
	.align		4
.L_0:
        /*0004*/ 	.word	index@(_Z10k_sequencePii)
        /*0008*/ 	.word	0x0000000a


	//----- nvinfo : EIATTR_FRAME_SIZE
	.align		4
.L_1:
        /*000c*/ 	.byte	0x04, 0x11
        /*000e*/ 	.short	(.L_3 - .L_2)
	.align		4
.L_2:
        /*0010*/ 	.word	index@(_Z10k_sequencePii)
        /*0014*/ 	.word	0x00000000


	//----- nvinfo : EIATTR_REGCOUNT
	.align		4
.L_3:
        /*0018*/ 	.byte	0x04, 0x2f
        /*001a*/ 	.short	(.L_5 - .L_4)
	.align		4
.L_4:
        /*001c*/ 	.word	index@(_Z17k_simple_sequencePi)
        /*0020*/ 	.word	0x00000008


	//----- nvinfo : EIATTR_FRAME_SIZE
	.align		4
.L_5:
        /*0024*/ 	.byte	0x04, 0x11
        /*0026*/ 	.short	(.L_7 - .L_6)
	.align		4
.L_6:
        /*0028*/ 	.word	index@(_Z17k_simple_sequencePi)
        /*002c*/ 	.word	0x00000000


	//----- nvinfo : EIATTR_MIN_STACK_SIZE
	.align		4
.L_7:
        /*0030*/ 	.byte	0x04, 0x12
        /*0032*/ 	.short	(.L_9 - .L_8)
	.align		4
.L_8:
        /*0034*/ 	.word	index@(_Z17k_simple_sequencePi)
        /*0038*/ 	.word	0x00000000


	//----- nvinfo : EIATTR_MIN_STACK_SIZE
	.align		4
.L_9:
        /*003c*/ 	.byte	0x04, 0x12
        /*003e*/ 	.short	(.L_11 - .L_10)
	.align		4
.L_10:
        /*0040*/ 	.word	index@(_Z10k_sequencePii)
        /*0044*/ 	.word	0x00000000
.L_11:


//--------------------- .nv.compat                --------------------------
	.section	.nv.compat,"",@"SHT_CUDA_COMPAT_INFO"
	.align	4
        /*0000*/ 	.byte	0x02, 0x09, 0x00, 0x00, 0x02, 0x02, 0x01, 0x00, 0x02, 0x05, 0x05, 0x00, 0x03, 0x07, 0x01, 0x01
        /*0010*/ 	.byte	0x02, 0x03, 0x00, 0x00, 0x02, 0x06, 0x01, 0x00, 0x04, 0x0b, 0x08, 0x00, 0x09, 0x00, 0x00, 0x00
        /*0020*/ 	.byte	0x00, 0x00, 0x00, 0x00


//--------------------- .nv.info._Z17k_simple_sequencePi --------------------------
	.section	.nv.info._Z17k_simple_sequencePi,"",@"SHT_CUDA_INFO"
	.sectionflags	@""
	.align	4


	//----- nvinfo : EIATTR_CUDA_API_VERSION
	.align		4
        /*0000*/ 	.byte	0x04, 0x37
        /*0002*/ 	.short	(.L_13 - .L_12)
.L_12:
        /*0004*/ 	.word	0x00000082


	//----- nvinfo : EIATTR_KPARAM_INFO
	.align		4
.L_13:
        /*0008*/ 	.byte	0x04, 0x17
        /*000a*/ 	.short	(.L_15 - .L_14)
.L_14:
        /*000c*/ 	.word	0x00000000
        /*0010*/ 	.short	0x0000
        /*0012*/ 	.short	0x0000
        /*0014*/ 	.byte	0x00, 0xf5, 0x21, 0x00


	//----- nvinfo : EIATTR_SPARSE_MMA_MASK
	.align		4
.L_15:
        /*0018*/ 	.byte	0x03, 0x50
        /*001a*/ 	.short	0x0000


	//----- nvinfo : EIATTR_MAXREG_COUNT
	.align		4
        /*001c*/ 	.byte	0x03, 0x1b
        /*001e*/ 	.short	0x00ff


	//----- nvinfo : EIATTR_MERCURY_ISA_VERSION
	.align		4
        /*0020*/ 	.byte	0x03, 0x5f
        /*0022*/ 	.short	0x0101


	//----- nvinfo : EIATTR_VRC_CTA_INIT_COUNT
	.align		4
        /*0024*/ 	.byte	0x02, 0x4a
	.zero		1
	.zero		1


	//----- nvinfo : EIATTR_EXIT_INSTR_OFFSETS
	.align		4
        /*0028*/ 	.byte	0x04, 0x1c
        /*002a*/ 	.short	(.L_17 - .L_16)


	//   ....[0]....
.L_16:
        /*002c*/ 	.word	0x000000a0


	//----- nvinfo : EIATTR_CBANK_PARAM_SIZE
	.align		4
.L_17:
        /*0030*/ 	.byte	0x03, 0x19
        /*0032*/ 	.short	0x0008


	//----- nvinfo : EIATTR_PARAM_CBANK
	.align		4
        /*0034*/ 	.byte	0x04, 0x0a
        /*0036*/ 	.short	(.L_19 - .L_18)
	.align		4
.L_18:
        /*0038*/ 	.word	index@(.nv.constant0._Z17k_simple_sequencePi)
        /*003c*/ 	.short	0x0380
        /*003e*/ 	.short	0x0008


	//----- nvinfo : EIATTR_SW_WAR
	.align		4
.L_19:
        /*0040*/ 	.byte	0x04, 0x36
        /*0042*/ 	.short	(.L_21 - .L_20)
.L_20:
        /*0044*/ 	.word	0x00000008
.L_21:


//--------------------- .nv.info._Z10k_sequencePii --------------------------
	.section	.nv.info._Z10k_sequencePii,"",@"SHT_CUDA_INFO"
	.sectionflags	@""
	.align	4


	//----- nvinfo : EIATTR_CUDA_API_VERSION
	.align		4
        /*0000*/ 	.byte	0x04, 0x37
        /*0002*/ 	.short	(.L_23 - .L_22)
.L_22:
        /*0004*/ 	.word	0x00000082


	//----- nvinfo : EIATTR_KPARAM_INFO
	.align		4
.L_23:
        /*0008*/ 	.byte	0x04, 0x17
        /*000a*/ 	.short	(.L_25 - .L_24)
.L_24:
        /*000c*/ 	.word	0x00000000
        /*0010*/ 	.short	0x0001
        /*0012*/ 	.short	0x0008
        /*0014*/ 	.byte	0x00, 0xf0, 0x11, 0x00


	//----- nvinfo : EIATTR_KPARAM_INFO
	.align		4
.L_25:
        /*0018*/ 	.byte	0x04, 0x17
        /*001a*/ 	.short	(.L_27 - .L_26)
.L_26:
        /*001c*/ 	.word	0x00000000
        /*0020*/ 	.short	0x0000
        /*0022*/ 	.short	0x0000
        /*0024*/ 	.byte	0x00, 0xf5, 0x21, 0x00


	//----- nvinfo : EIATTR_SPARSE_MMA_MASK
	.align		4
.L_27:
        /*0028*/ 	.byte	0x03, 0x50
        /*002a*/ 	.short	0x0000


	//----- nvinfo : EIATTR_MAXREG_COUNT
	.align		4
        /*002c*/ 	.byte	0x03, 0x1b
        /*002e*/ 	.short	0x00ff


	//----- nvinfo : EIATTR_MERCURY_ISA_VERSION
	.align		4
        /*0030*/ 	.byte	0x03, 0x5f
        /*0032*/ 	.short	0x0101


	//----- nvinfo : EIATTR_VRC_CTA_INIT_COUNT
	.align		4
        /*0034*/ 	.byte	0x02, 0x4a
	.zero		1
	.zero		1


	//----- nvinfo : EIATTR_EXIT_INSTR_OFFSETS
	.align		4
        /*0038*/ 	.byte	0x04, 0x1c
        /*003a*/ 	.short	(.L_29 - .L_28)


	//   ....[0]....
.L_28:
        /*003c*/ 	.word	0x00000070


	//   ....[1]....
        /*0040*/ 	.word	0x000000d0


	//----- nvinfo : EIATTR_CBANK_PARAM_SIZE
	.align		4
.L_29:
        /*0044*/ 	.byte	0x03, 0x19
        /*0046*/ 	.short	0x000c


	//----- nvinfo : EIATTR_PARAM_CBANK
	.align		4
        /*0048*/ 	.byte	0x04, 0x0a
        /*004a*/ 	.short	(.L_31 - .L_30)
	.align		4
.L_30:
        /*004c*/ 	.word	index@(.nv.constant0._Z10k_sequencePii)
        /*0050*/ 	.short	0x0380
        /*0052*/ 	.short	0x000c


	//----- nvinfo : EIATTR_SW_WAR
	.align		4
.L_31:
        /*0054*/ 	.byte	0x04, 0x36
        /*0056*/ 	.short	(.L_33 - .L_32)
.L_32:
        /*0058*/ 	.word	0x00000008
.L_33:


//--------------------- .nv.callgraph             --------------------------
	.section	.nv.callgraph,"",@"SHT_CUDA_CALLGRAPH"
	.align	4
	.sectionentsize	8
	.align		4
        /*0000*/ 	.word	0x00000000
	.align		4
        /*0004*/ 	.word	0xffffffff
	.align		4
        /*0008*/ 	.word	0x00000000
	.align		4
        /*000c*/ 	.word	0xfffffffe
	.align		4
        /*0010*/ 	.word	0x00000000
	.align		4
        /*0014*/ 	.word	0xfffffffd
	.align		4
        /*0018*/ 	.word	0x00000000
	.align		4
        /*001c*/ 	.word	0xfffffffc


//--------------------- .text._Z17k_simple_sequencePi --------------------------
	.section	.text._Z17k_simple_sequencePi,"ax",@progbits
	.align	128
        .global         _Z17k_simple_sequencePi
        .type           _Z17k_simple_sequencePi,@function
        .size           _Z17k_simple_sequencePi,(.L_x_2 - _Z17k_simple_sequencePi)
        .other          _Z17k_simple_sequencePi,@"STO_CUDA_ENTRY STV_DEFAULT"
_Z17k_simple_sequencePi:
.text._Z17k_simple_sequencePi:
[----:B------:R-:W-:Y:S01]  /*0000*/  LDC R1, c[0x0][0x37c] ;  /* 0x0000df00ff017b82 */ /* 0x000fe20000000800 */
[----:B------:R-:W0:Y:S07]  /*0010*/  S2R R5, SR_CTAID.X ;  /* 0x0000000000057919 */ /* 0x000e2e0000002500 */
[----:B------:R-:W1:Y:S01]  /*0020*/  LDC.64 R2, c[0x0][0x380] ;  /* 0x0000e000ff027b82 */ /* 0x000e620000000a00 */
[----:B------:R-:W0:Y:S01]  /*0030*/  LDCU UR6, c[0x0][0x360] ;  /* 0x00006c00ff0677ac */ /* 0x000e220008000800 */
[----:B------:R-:W0:Y:S01]  /*0040*/  S2R R0, SR_TID.X ;  /* 0x0000000000007919 */ /* 0x000e220000002100 */
[----:B------:R-:W2:Y:S01]  /*0050*/  LDCU.64 UR4, c[0x0][0x358] ;  /* 0x00006b00ff0477ac */ /* 0x000ea20008000a00 */
[----:B0-----:R-:W-:-:S04]  /*0060*/  IMAD R5, R5, UR6, R0 ;  /* 0x0000000605057c24 */ /* 0x001fc8000f8e0200 */
[C---:B-1----:R-:W-:Y:S01]  /*0070*/  IMAD.WIDE R2, R5.reuse, 0x4, R2 ;  /* 0x0000000405027825 */ /* 0x042fe200078e0202 */
[----:B------:R-:W-:-:S05]  /*0080*/  LEA R5, R5, 0x1, 0x1 ;  /* 0x0000000105057811 */ /* 0x000fca00078e08ff */
[----:B--2---:R-:W-:Y:S01]  /*0090*/  STG.E desc[UR4][R2.64], R5 ;  /* 0x0000000502007986 */ /* 0x004fe2000c101904 */
[----:B------:R-:W-:Y:S05]  /*00a0*/  EXIT ;  /* 0x000000000000794d */ /* 0x000fea0003800000 */
.L_x_0:
[----:B------:R-:W-:-:S00]  /*00b0*/  BRA `(.L_x_0) ;  /* 0xfffffffc00fc7947 */ /* 0x000fc0000383ffff */
[----:B------:R-:W-:-:S00]  /*00c0*/  NOP ;  /* 0x0000000000007918 */ /* 0x000fc00000000000 */
        /* <DEDUP_REMOVED lines=11> */
.L_x_2:


//--------------------- .text._Z10k_sequencePii   --------------------------
	.section	.text._Z10k_sequencePii,"ax",@progbits
	.align	128
        .global         _Z10k_sequencePii
        .type           _Z10k_sequencePii,@function
        .size           _Z10k_sequencePii,(.L_x_3 - _Z10k_sequencePii)
        .other          _Z10k_sequencePii,@"STO_CUDA_ENTRY STV_DEFAULT"
_Z10k_sequencePii:
.text._Z10k_sequencePii:
[----:B------:R-:W-:Y:S01]  /*0000*/  LDC R1, c[0x0][0x37c] ;  /* 0x0000df00ff017b82 */ /* 0x000fe20000000800 */
[----:B------:R-:W0:Y:S01]  /*0010*/  S2R R5, SR_CTAID.X ;  /* 0x0000000000057919 */ /* 0x000e220000002500 */
[----:B------:R-:W0:Y:S01]  /*0020*/  LDCU UR4, c[0x0][0x360] ;  /* 0x00006c00ff0477ac */ /* 0x000e220008000800 */
[----:B------:R-:W0:Y:S01]  /*0030*/  S2R R0, SR_TID.X ;  /* 0x0000000000007919 */ /* 0x000e220000002100 */
[----:B------:R-:W1:Y:S01]  /*0040*/  LDCU UR5, c[0x0][0x388] ;  /* 0x00007100ff0577ac */ /* 0x000e620008000800 */
[----:B0-----:R-:W-:-:S05]  /*0050*/  IMAD R5, R5, UR4, R0 ;  /* 0x0000000405057c24 */ /* 0x001fca000f8e0200 */
[----:B-1----:R-:W-:-:S13]  /*0060*/  ISETP.GE.AND P0, PT, R5, UR5, PT ;  /* 0x0000000505007c0c */ /* 0x002fda000bf06270 */
[----:B------:R-:W-:Y:S05]  /*0070*/  @P0 EXIT ;  /* 0x000000000000094d */ /* 0x000fea0003800000 */
[----:B------:R-:W0:Y:S01]  /*0080*/  LDC.64 R2, c[0x0][0x380] ;  /* 0x0000e000ff027b82 */ /* 0x000e220000000a00 */
[----:B------:R-:W1:Y:S01]  /*0090*/  LDCU.64 UR4, c[0x0][0x358] ;  /* 0x00006b00ff0477ac */ /* 0x000e620008000a00 */
[C---:B------:R-:W-:Y:S01]  /*00a0*/  LEA R7, R5.reuse, 0x1, 0x1 ;  /* 0x0000000105077811 */ /* 0x040fe200078e08ff */
[----:B0-----:R-:W-:-:S05]  /*00b0*/  IMAD.WIDE R2, R5, 0x4, R2 ;  /* 0x0000000405027825 */ /* 0x001fca00078e0202 */
[----:B-1----:R-:W-:Y:S01]  /*00c0*/  STG.E desc[UR4][R2.64], R7 ;  /* 0x0000000702007986 */ /* 0x002fe2000c101904 */
[----:B------:R-:W-:Y:S05]  /*00d0*/  EXIT ;  /* 0x000000000000794d */ /* 0x000fea0003800000 */
.L_x_1:
        /* <DEDUP_REMOVED lines=10> */
.L_x_3:


//--------------------- .nv.shared.reserved.0     --------------------------
	.section	.nv.shared.reserved.0,"aw",@nobits
	.weak		__nv_reservedSMEM_offset_0_alias
	.size		__nv_reservedSMEM_offset_0_alias, 0, 64
	.other		__nv_reservedSMEM_offset_0_alias,@"STO_CUDA_RESERVED_SHARED STV_DEFAULT"
__nv_reservedSMEM_offset_0_alias:
	.zero		0
	.zero		64


//--------------------- .nv.constant0._Z17k_simple_sequencePi --------------------------
	.section	.nv.constant0._Z17k_simple_sequencePi,"a",@progbits
	.sectionflags	@""
	.align	4
.nv.constant0._Z17k_simple_sequencePi:
	.zero		904


//--------------------- .nv.constant0._Z10k_sequencePii --------------------------
	.section	.nv.constant0._Z10k_sequencePii,"a",@progbits
	.sectionflags	@""
	.align	4
.nv.constant0._Z10k_sequencePii:
	.zero		908


//--------------------- SYMBOLS --------------------------

	.type		.nv.reservedSmem.offset0,@object
	.size		.nv.reservedSmem.offset0,0x4
